	.headerflags	@"EF_CUDA_TEXMODE_UNIFIED EF_CUDA_64BIT_ADDRESS EF_CUDA_ACCELERATORS EF_CUDA_SM90 EF_CUDA_VIRTUAL_SM(EF_CUDA_SM90)"
	.elftype	@"ET_EXEC"


//--------------------- .nv.info                  --------------------------
	.section	.nv.info,"",@"SHT_CUDA_INFO"
	.align	4


	//----- nvinfo : EIATTR_REGCOUNT
	.align		4
        /*0000*/ 	.byte	0x04, 0x2f
        /*0002*/ 	.short	(.L_1 - .L_0)
	.align		4
.L_0:
        /*0004*/ 	.word	index@(triton_poi_fused_cat_26)
        /*0008*/ 	.word	0x00000011


	//----- nvinfo : EIATTR_MIN_STACK_SIZE
	.align		4
.L_1:
        /*000c*/ 	.byte	0x04, 0x12
        /*000e*/ 	.short	(.L_3 - .L_2)
	.align		4
.L_2:
        /*0010*/ 	.word	index@(triton_poi_fused_cat_26)
        /*0014*/ 	.word	0x00000000


	//----- nvinfo : EIATTR_FRAME_SIZE
	.align		4
.L_3:
        /*0018*/ 	.byte	0x04, 0x11
        /*001a*/ 	.short	(.L_5 - .L_4)
	.align		4
.L_4:
        /*001c*/ 	.word	index@(triton_poi_fused_cat_26)
        /*0020*/ 	.word	0x00000000


	//----- nvinfo : EIATTR_MIN_STACK_SIZE
	.align		4
.L_5:
        /*0024*/ 	.byte	0x04, 0x12
        /*0026*/ 	.short	(.L_7 - .L_6)
	.align		4
.L_6:
        /*0028*/ 	.word	index@(triton_poi_fused_cat_26)
        /*002c*/ 	.word	0x00000000
.L_7:


//--------------------- .nv.info.triton_poi_fused_cat_26 --------------------------
	.section	.nv.info.triton_poi_fused_cat_26,"",@"SHT_CUDA_INFO"
	.sectionflags	@""
	.align	4


	//----- nvinfo : EIATTR_CUDA_API_VERSION
	.align		4
        /*0000*/ 	.byte	0x04, 0x37
        /*0002*/ 	.short	(.L_9 - .L_8)
.L_8:
        /*0004*/ 	.word	0x0000007c


	//----- nvinfo : EIATTR_KPARAM_INFO
	.align		4
.L_9:
        /*0008*/ 	.byte	0x04, 0x17
        /*000a*/ 	.short	(.L_11 - .L_10)
.L_10:
        /*000c*/ 	.word	0x00000000
        /*0010*/ 	.short	0x0004
        /*0012*/ 	.short	0x0020
        /*0014*/ 	.byte	0x00, 0xf0, 0x11, 0x00


	//----- nvinfo : EIATTR_KPARAM_INFO
	.align		4
.L_11:
        /*0018*/ 	.byte	0x04, 0x17
        /*001a*/ 	.short	(.L_13 - .L_12)
.L_12:
        /*001c*/ 	.word	0x00000000
        /*0020*/ 	.short	0x0003
        /*0022*/ 	.short	0x0018
        /*0024*/ 	.byte	0x00, 0xf4, 0x21, 0x00


	//----- nvinfo : EIATTR_KPARAM_INFO
	.align		4
.L_13:
        /*0028*/ 	.byte	0x04, 0x17
        /*002a*/ 	.short	(.L_15 - .L_14)
.L_14:
        /*002c*/ 	.word	0x00000000
        /*0030*/ 	.short	0x0002
        /*0032*/ 	.short	0x0010
        /*0034*/ 	.byte	0x00, 0xf4, 0x21, 0x00


	//----- nvinfo : EIATTR_KPARAM_INFO
	.align		4
.L_15:
        /*0038*/ 	.byte	0x04, 0x17
        /*003a*/ 	.short	(.L_17 - .L_16)
.L_16:
        /*003c*/ 	.word	0x00000000
        /*0040*/ 	.short	0x0001
        /*0042*/ 	.short	0x0008
        /*0044*/ 	.byte	0x00, 0xf4, 0x21, 0x00


	//----- nvinfo : EIATTR_KPARAM_INFO
	.align		4
.L_17:
        /*0048*/ 	.byte	0x04, 0x17
        /*004a*/ 	.short	(.L_19 - .L_18)
.L_18:
        /*004c*/ 	.word	0x00000000
        /*0050*/ 	.short	0x0000
        /*0052*/ 	.short	0x0000
        /*0054*/ 	.byte	0x00, 0xf4, 0x21, 0x00


	//----- nvinfo : EIATTR_SPARSE_MMA_MASK
	.align		4
.L_19:
        /*0058*/ 	.byte	0x03, 0x50
        /*005a*/ 	.short	0x0000


	//----- nvinfo : EIATTR_MAXREG_COUNT
	.align		4
        /*005c*/ 	.byte	0x03, 0x1b
        /*005e*/ 	.short	0x00ff


	//----- nvinfo : EIATTR_EXIT_INSTR_OFFSETS
	.align		4
        /*0060*/ 	.byte	0x04, 0x1c
        /*0062*/ 	.short	(.L_21 - .L_20)


	//   ....[0]....
.L_20:
        /*0064*/ 	.word	0x000003b0


	//----- nvinfo : EIATTR_REQNTID
	.align		4
.L_21:
        /*0068*/ 	.byte	0x04, 0x10
        /*006a*/ 	.short	(.L_23 - .L_22)
.L_22:
        /*006c*/ 	.word	0x00000100
        /*0070*/ 	.word	0x00000001
        /*0074*/ 	.word	0x00000001


	//----- nvinfo : EIATTR_CBANK_PARAM_SIZE
	.align		4
.L_23:
        /*0078*/ 	.byte	0x03, 0x19
        /*007a*/ 	.short	0x0024


	//----- nvinfo : EIATTR_PARAM_CBANK
	.align		4
        /*007c*/ 	.byte	0x04, 0x0a
        /*007e*/ 	.short	(.L_25 - .L_24)
	.align		4
.L_24:
        /*0080*/ 	.word	index@(.nv.constant0.triton_poi_fused_cat_26)
        /*0084*/ 	.short	0x0210
        /*0086*/ 	.short	0x0024


	//----- nvinfo : EIATTR_SW_WAR
	.align		4
.L_25:
        /*0088*/ 	.byte	0x04, 0x36
        /*008a*/ 	.short	(.L_27 - .L_26)
.L_26:
        /*008c*/ 	.word	0x00000008
.L_27:


//--------------------- .nv.callgraph             --------------------------
	.section	.nv.callgraph,"",@"SHT_CUDA_CALLGRAPH"
	.align	4
	.sectionentsize	8
	.align		4
        /*0000*/ 	.word	0x00000000
	.align		4
        /*0004*/ 	.word	0xffffffff
	.align		4
        /*0008*/ 	.word	0x00000000
	.align		4
        /*000c*/ 	.word	0xfffffffe
	.align		4
        /*0010*/ 	.word	0x00000000
	.align		4
        /*0014*/ 	.word	0xfffffffd
	.align		4
        /*0018*/ 	.word	0x00000000
	.align		4
        /*001c*/ 	.word	0xfffffffc


//--------------------- .text.triton_poi_fused_cat_26 --------------------------
	.section	.text.triton_poi_fused_cat_26,"ax",@progbits
	.align	128
        .global         triton_poi_fused_cat_26
        .type           triton_poi_fused_cat_26,@function
        .size           triton_poi_fused_cat_26,(.L_x_1 - triton_poi_fused_cat_26)
        .other          triton_poi_fused_cat_26,@"STO_CUDA_ENTRY STV_DEFAULT"
triton_poi_fused_cat_26:
.text.triton_poi_fused_cat_26:
[----:B------:R-:W-:Y:S01]  /*0000*/  LDC R1, c[0x0][0x28] ;  /* 0x00000a00ff017b82 */ /* 0x000fe20000000800 */
[----:B------:R-:W1:Y:S07]  /*0010*/  S2R R0, SR_TID.X ;  /* 0x0000000000007919 */ /* 0x000e6e0000002100 */
[----:B------:R-:W2:Y:S01]  /*0020*/  LDC.64 R6, c[0x0][0x210] ;  /* 0x00008400ff067b82 */ /* 0x000ea20000000a00 */
[----:B------:R-:W-:Y:S01]  /*0030*/  ULDC.64 UR4, c[0x0][0x208] ;  /* 0x0000820000047ab9 */ /* 0x000fe20000000a00 */
[----:B------:R-:W-:Y:S01]  /*0040*/  ULDC.64 UR6, c[0x0][0x220] ;  /* 0x0000880000067ab9 */ /* 0x000fe20000000a00 */
[----:B------:R-:W3:Y:S01]  /*0050*/  S2R R3, SR_CTAID.X ;  /* 0x0000000000037919 */ /* 0x000ee20000002500 */
[----:B-1----:R-:W-:-:S05]  /*0060*/  IMAD.SHL.U32 R0, R0, 0x2, RZ ;  /* 0x0000000200007824 */ /* 0x002fca00078e00ff */
[----:B------:R-:W-:-:S05]  /*0070*/  LOP3.LUT R0, R0, 0x1fe, RZ, 0xc0, !PT ;  /* 0x000001fe00007812 */ /* 0x000fca00078ec0ff */
[----:B---3--:R-:W-:-:S04]  /*0080*/  IMAD R0, R3, 0x200, R0 ;  /* 0x0000020003007824 */ /* 0x008fc800078e0200 */
[----:B------:R-:W-:Y:S01]  /*0090*/  IMAD.HI R5, R0, 0x2aaaaaab, RZ ;  /* 0x2aaaaaab00057827 */ /* 0x000fe200078e02ff */
[----:B------:R-:W-:-:S04]  /*00a0*/  SHF.R.S32.HI R3, RZ, 0x1f, R0 ;  /* 0x0000001fff037819 */ /* 0x000fc80000011400 */
[----:B------:R-:W-:Y:S02]  /*00b0*/  LEA.HI R8, R3, R0, RZ, 0x6 ;  /* 0x0000000003087211 */ /* 0x000fe400078f30ff */
[----:B------:R-:W-:Y:S02]  /*00c0*/  SHF.R.U32.HI R10, RZ, 0x1f, R5 ;  /* 0x0000001fff0a7819 */ /* 0x000fe40000011605 */
[----:B------:R-:W-:Y:S02]  /*00d0*/  SHF.R.S32.HI R2, RZ, 0x6, R8 ;  /* 0x00000006ff027819 */ /* 0x000fe40000011408 */
[----:B------:R-:W-:Y:S02]  /*00e0*/  LEA.HI.SX32 R13, R5, R10, 0x13 ;  /* 0x0000000a050d7211 */ /* 0x000fe400078f9aff */
[----:B------:R-:W-:Y:S01]  /*00f0*/  LOP3.LUT R9, R8, 0xffffffc0, RZ, 0xc0, !PT ;  /* 0xffffffc008097812 */ /* 0x000fe200078ec0ff */
[----:B------:R-:W-:-:S04]  /*0100*/  IMAD.HI R3, R2, 0x2aaaaaab, RZ ;  /* 0x2aaaaaab02037827 */ /* 0x000fc800078e02ff */
[----:B------:R-:W-:Y:S01]  /*0110*/  IMAD R10, R13, -0xc000, R0 ;  /* 0xffff40000d0a7824 */ /* 0x000fe200078e0200 */
[----:B------:R-:W-:-:S04]  /*0120*/  SHF.R.U32.HI R4, RZ, 0x1f, R3 ;  /* 0x0000001fff047819 */ /* 0x000fc80000011603 */
[----:B------:R-:W-:Y:S02]  /*0130*/  LEA.HI R3, R3, R4, RZ, 0x19 ;  /* 0x0000000403037211 */ /* 0x000fe400078fc8ff */
[----:B------:R-:W1:Y:S03]  /*0140*/  LDC.64 R4, c[0x0][0x218] ;  /* 0x00008600ff047b82 */ /* 0x000e660000000a00 */
[----:B------:R-:W-:Y:S02]  /*0150*/  IMAD R11, R3, -0x300, R2 ;  /* 0xfffffd00030b7824 */ /* 0x000fe400078e0202 */
[----:B------:R-:W-:Y:S02]  /*0160*/  IMAD R3, R13, 0x4000, R10 ;  /* 0x000040000d037824 */ /* 0x000fe400078e020a */
[----:B------:R-:W-:Y:S01]  /*0170*/  IMAD.IADD R10, R0, 0x1, -R9 ;  /* 0x00000001000a7824 */ /* 0x000fe200078e0a09 */
[----:B------:R-:W-:Y:S01]  /*0180*/  ISETP.GE.AND P1, PT, R11, 0x100, PT ;  /* 0x000001000b00780c */ /* 0x000fe20003f26270 */
[----:B------:R-:W-:Y:S01]  /*0190*/  IMAD.SHL.U32 R14, R13, 0x8000, RZ ;  /* 0x000080000d0e7824 */ /* 0x000fe200078e00ff */
[----:B------:R-:W-:Y:S01]  /*01a0*/  ISETP.GT.AND P0, PT, R11, 0xff, PT ;  /* 0x000000ff0b00780c */ /* 0x000fe20003f04270 */
[----:B--2---:R-:W-:Y:S01]  /*01b0*/  IMAD.WIDE R6, R3, 0x4, R6 ;  /* 0x0000000403067825 */ /* 0x004fe200078e0206 */
[----:B------:R-:W-:-:S02]  /*01c0*/  CS2R R2, SRZ ;  /* 0x0000000000027805 */ /* 0x000fc4000001ff00 */
[----:B------:R-:W-:-:S07]  /*01d0*/  CS2R R12, SRZ ;  /* 0x00000000000c7805 */ /* 0x000fce000001ff00 */
[----:B------:R2:W3:Y:S01]  /*01e0*/  @!P1 LDG.E.64 R2, desc[UR4][R6.64] ;  /* 0x0000000406029981 */ /* 0x0004e2000c1e1b00 */
[----:B-1----:R-:W-:Y:S01]  /*01f0*/  IMAD.WIDE R8, R11, 0x4, R4 ;  /* 0x000000040b087825 */ /* 0x002fe200078e0204 */
[----:B------:R-:W-:-:S03]  /*0200*/  SHF.R.S32.HI R4, RZ, 0x1f, R14 ;  /* 0x0000001fff047819 */ /* 0x000fc6000001140e */
[----:B------:R-:W-:Y:S01]  /*0210*/  IMAD.SHL.U32 R11, R11, 0x40, RZ ;  /* 0x000000400b0b7824 */ /* 0x000fe200078e00ff */
[----:B------:R-:W4:Y:S04]  /*0220*/  @!P1 LDG.E.EL R12, desc[UR4][R8.64] ;  /* 0x00000004080c9981 */ /* 0x000f28000c2e1900 */
[----:B------:R-:W-:Y:S01]  /*0230*/  IADD3 R14, P2, P3, R11, R10, R14 ;  /* 0x0000000a0b0e7210 */ /* 0x000fe20007b5e00e */
[----:B------:R-:W5:Y:S01]  /*0240*/  @!P1 LDG.E.EL R13, desc[UR4][R8.64] ;  /* 0x00000004080d9981 */ /* 0x000f62000c2e1900 */
[----:B------:R-:W-:Y:S02]  /*0250*/  SHF.R.S32.HI R10, RZ, 0x1f, R10 ;  /* 0x0000001fff0a7819 */ /* 0x000fe4000001140a */
[----:B------:R-:W-:-:S04]  /*0260*/  SHF.R.S32.HI R11, RZ, 0x1f, R11 ;  /* 0x0000001fff0b7819 */ /* 0x000fc8000001140b */
[----:B------:R-:W-:Y:S02]  /*0270*/  IADD3.X R11, R11, R10, R4, P2, P3 ;  /* 0x0000000a0b0b7210 */ /* 0x000fe400017e6404 */
[C---:B--2---:R-:W-:Y:S02]  /*0280*/  LEA R6, P2, R14.reuse, UR6, 0x2 ;  /* 0x000000060e067c11 */ /* 0x044fe4000f8410ff */
[----:B------:R-:W-:Y:S02]  /*0290*/  CS2R R4, SRZ ;  /* 0x0000000000047805 */ /* 0x000fe4000001ff00 */
[----:B------:R-:W-:Y:S02]  /*02a0*/  LEA.HI.X R7, R14, UR7, R11, 0x2, P2 ;  /* 0x000000070e077c11 */ /* 0x000fe400090f140b */
[----:B------:R-:W1:Y:S03]  /*02b0*/  LDC.64 R10, c[0x0][0x228] ;  /* 0x00008a00ff0a7b82 */ /* 0x000e660000000a00 */
[----:B------:R-:W2:Y:S01]  /*02c0*/  @P0 LDG.E.64 R4, desc[UR4][R6.64+-0x10000] ;  /* 0xff00000406040981 */ /* 0x000ea2000c1e1b00 */
[----:B---3--:R-:W-:-:S02]  /*02d0*/  SEL R14, R3, RZ, !P1 ;  /* 0x000000ff030e7207 */ /* 0x008fc40004800000 */
[----:B------:R-:W-:Y:S02]  /*02e0*/  SEL R2, R2, RZ, !P1 ;  /* 0x000000ff02027207 */ /* 0x000fe40004800000 */
[----:B----4-:R-:W-:Y:S02]  /*02f0*/  SEL R3, R12, RZ, !P1 ;  /* 0x000000ff0c037207 */ /* 0x010fe40004800000 */
[----:B-----5:R-:W-:Y:S02]  /*0300*/  SEL R13, R13, RZ, !P1 ;  /* 0x000000ff0d0d7207 */ /* 0x020fe40004800000 */
[C---:B------:R-:W-:Y:S01]  /*0310*/  FSETP.GEU.AND P2, PT, R2.reuse, -R3, PT ;  /* 0x800000030200720b */ /* 0x040fe20003f4e000 */
[----:B------:R-:W-:Y:S01]  /*0320*/  FADD R2, R2, R3 ;  /* 0x0000000302027221 */ /* 0x000fe20000000000 */
[C---:B------:R-:W-:Y:S01]  /*0330*/  FSETP.GEU.AND P3, PT, R14.reuse, -R13, PT ;  /* 0x8000000d0e00720b */ /* 0x040fe20003f6e000 */
[----:B------:R-:W-:-:S03]  /*0340*/  FADD R3, R14, R13 ;  /* 0x0000000d0e037221 */ /* 0x000fc60000000000 */
[----:B------:R-:W-:Y:S02]  /*0350*/  FSEL R8, R2, RZ, P2 ;  /* 0x000000ff02087208 */ /* 0x000fe40001000000 */
[----:B------:R-:W-:Y:S01]  /*0360*/  FSEL R9, R3, RZ, P3 ;  /* 0x000000ff03097208 */ /* 0x000fe20001800000 */
[----:B-1----:R-:W-:Y:S01]  /*0370*/  IMAD.WIDE R2, R0, 0x4, R10 ;  /* 0x0000000400027825 */ /* 0x002fe200078e020a */
[----:B--2---:R-:W-:Y:S02]  /*0380*/  @P1 SEL R8, R4, RZ, P0 ;  /* 0x000000ff04081207 */ /* 0x004fe40000000000 */
[----:B------:R-:W-:-:S05]  /*0390*/  @P1 SEL R9, R5, RZ, P0 ;  /* 0x000000ff05091207 */ /* 0x000fca0000000000 */
[----:B------:R-:W-:Y:S01]  /*03a0*/  STG.E.64 desc[UR4][R2.64], R8 ;  /* 0x0000000802007986 */ /* 0x000fe2000c101b04 */
[----:B------:R-:W-:Y:S05]  /*03b0*/  EXIT ;  /* 0x000000000000794d */ /* 0x000fea0003800000 */
.L_x_0:
[----:B------:R-:W-:-:S00]  /*03c0*/  BRA `(.L_x_0) ;  /* 0xfffffffc00fc7947 */ /* 0x000fc0000383ffff */
[----:B------:R-:W-:-:S00]  /*03d0*/  NOP ;  /* 0x0000000000007918 */ /* 0x000fc00000000000 */
        /* <DEDUP_REMOVED lines=10> */
.L_x_1:


//--------------------- .nv.constant0.triton_poi_fused_cat_26 --------------------------
	.section	.nv.constant0.triton_poi_fused_cat_26,"a",@progbits
	.sectionflags	@""
	.align	4
.nv.constant0.triton_poi_fused_cat_26:
	.zero		564
